//
// Generated by NVIDIA NVVM Compiler
//
// Compiler Build ID: CL-36424714
// Cuda compilation tools, release 13.0, V13.0.88
// Based on NVVM 20.0.0
//

.version 9.0
.target sm_100
.address_size 64

	// .globl	_Z15mm_tiled_kernelIfEvPT_S1_S1_jjj
// _ZZ15mm_tiled_kernelIfEvPT_S1_S1_jjjE3A_s has been demoted
// _ZZ15mm_tiled_kernelIfEvPT_S1_S1_jjjE3B_s has been demoted

.visible .entry _Z15mm_tiled_kernelIfEvPT_S1_S1_jjj(
	.param .u64 .ptr .align 1 _Z15mm_tiled_kernelIfEvPT_S1_S1_jjj_param_0,
	.param .u64 .ptr .align 1 _Z15mm_tiled_kernelIfEvPT_S1_S1_jjj_param_1,
	.param .u64 .ptr .align 1 _Z15mm_tiled_kernelIfEvPT_S1_S1_jjj_param_2,
	.param .u32 _Z15mm_tiled_kernelIfEvPT_S1_S1_jjj_param_3,
	.param .u32 _Z15mm_tiled_kernelIfEvPT_S1_S1_jjj_param_4,
	.param .u32 _Z15mm_tiled_kernelIfEvPT_S1_S1_jjj_param_5
)
{
	.reg .pred 	%p<7>;
	.reg .b32 	%r<77>;
	.reg .b32 	%f<200>;
	.reg .b64 	%rd<41>;
	// demoted variable
	.shared .align 4 .b8 _ZZ15mm_tiled_kernelIfEvPT_S1_S1_jjjE3A_s[256];
	// demoted variable
	.shared .align 4 .b8 _ZZ15mm_tiled_kernelIfEvPT_S1_S1_jjjE3B_s[256];
	ld.param.u64 	%rd5, [_Z15mm_tiled_kernelIfEvPT_S1_S1_jjj_param_0];
	ld.param.u32 	%r33, [_Z15mm_tiled_kernelIfEvPT_S1_S1_jjj_param_3];
	ld.param.u32 	%r34, [_Z15mm_tiled_kernelIfEvPT_S1_S1_jjj_param_4];
	ld.param.u32 	%r35, [_Z15mm_tiled_kernelIfEvPT_S1_S1_jjj_param_5];
	cvta.to.global.u64 	%rd1, %rd5;
	mov.u32 	%r36, %ctaid.y;
	mov.u32 	%r37, %ntid.y;
	mov.u32 	%r1, %tid.y;
	mad.lo.s32 	%r2, %r36, %r37, %r1;
	mov.u32 	%r38, %ctaid.x;
	mov.u32 	%r39, %ntid.x;
	mov.u32 	%r3, %tid.x;
	mad.lo.s32 	%r4, %r38, %r39, %r3;
	shr.u32 	%r5, %r33, 3;
	setp.lt.u32 	%p1, %r33, 8;
	mov.f32 	%f199, 0f00000000;
	@%p1 bra 	$L__BB0_9;
	mad.lo.s32 	%r6, %r35, %r2, %r3;
	shl.b32 	%r41, %r1, 5;
	mov.u32 	%r42, _ZZ15mm_tiled_kernelIfEvPT_S1_S1_jjjE3A_s;
	add.s32 	%r7, %r42, %r41;
	shl.b32 	%r43, %r3, 2;
	add.s32 	%r8, %r7, %r43;
	mov.u32 	%r44, _ZZ15mm_tiled_kernelIfEvPT_S1_S1_jjjE3B_s;
	add.s32 	%r10, %r44, %r43;
	add.s32 	%r9, %r10, %r41;
	add.s32 	%r45, %r5, -1;
	setp.lt.u32 	%p2, %r45, 3;
	mov.f32 	%f199, 0f00000000;
	mov.b32 	%r76, 0;
	@%p2 bra 	$L__BB0_4;
	and.b32  	%r76, %r5, 536870908;
	neg.s32 	%r74, %r76;
	add.s32 	%r73, %r6, 16;
	add.s32 	%r48, %r1, 24;
	mad.lo.s32 	%r72, %r34, %r48, %r4;
	add.s32 	%r49, %r1, 16;
	mad.lo.s32 	%r71, %r34, %r49, %r4;
	add.s32 	%r50, %r1, 8;
	mad.lo.s32 	%r70, %r34, %r50, %r4;
	mad.lo.s32 	%r69, %r1, %r34, %r4;
	mov.f32 	%f199, 0f00000000;
$L__BB0_3:
	.pragma "nounroll";
	ld.param.u64 	%rd38, [_Z15mm_tiled_kernelIfEvPT_S1_S1_jjj_param_1];
	add.s32 	%r51, %r73, -16;
	mul.wide.u32 	%rd6, %r51, 4;
	add.s64 	%rd7, %rd1, %rd6;
	ld.global.f32 	%f14, [%rd7];
	st.shared.f32 	[%r8], %f14;
	cvta.to.global.u64 	%rd8, %rd38;
	mul.wide.u32 	%rd9, %r69, 4;
	add.s64 	%rd10, %rd8, %rd9;
	ld.global.f32 	%f15, [%rd10];
	st.shared.f32 	[%r9], %f15;
	bar.sync 	0;
	ld.shared.f32 	%f16, [%r7];
	ld.shared.f32 	%f17, [%r10];
	fma.rn.f32 	%f18, %f16, %f17, %f199;
	ld.shared.f32 	%f19, [%r7+4];
	ld.shared.f32 	%f20, [%r10+32];
	fma.rn.f32 	%f21, %f19, %f20, %f18;
	ld.shared.f32 	%f22, [%r7+8];
	ld.shared.f32 	%f23, [%r10+64];
	fma.rn.f32 	%f24, %f22, %f23, %f21;
	ld.shared.f32 	%f25, [%r7+12];
	ld.shared.f32 	%f26, [%r10+96];
	fma.rn.f32 	%f27, %f25, %f26, %f24;
	ld.shared.f32 	%f28, [%r7+16];
	ld.shared.f32 	%f29, [%r10+128];
	fma.rn.f32 	%f30, %f28, %f29, %f27;
	ld.shared.f32 	%f31, [%r7+20];
	ld.shared.f32 	%f32, [%r10+160];
	fma.rn.f32 	%f33, %f31, %f32, %f30;
	ld.shared.f32 	%f34, [%r7+24];
	ld.shared.f32 	%f35, [%r10+192];
	fma.rn.f32 	%f36, %f34, %f35, %f33;
	ld.shared.f32 	%f37, [%r7+28];
	ld.shared.f32 	%f38, [%r10+224];
	fma.rn.f32 	%f39, %f37, %f38, %f36;
	bar.sync 	0;
	add.s32 	%r52, %r73, -8;
	mul.wide.u32 	%rd11, %r52, 4;
	add.s64 	%rd12, %rd1, %rd11;
	ld.global.f32 	%f40, [%rd12];
	st.shared.f32 	[%r8], %f40;
	mul.wide.u32 	%rd13, %r70, 4;
	add.s64 	%rd14, %rd8, %rd13;
	ld.global.f32 	%f41, [%rd14];
	st.shared.f32 	[%r9], %f41;
	bar.sync 	0;
	ld.shared.f32 	%f42, [%r7];
	ld.shared.f32 	%f43, [%r10];
	fma.rn.f32 	%f44, %f42, %f43, %f39;
	ld.shared.f32 	%f45, [%r7+4];
	ld.shared.f32 	%f46, [%r10+32];
	fma.rn.f32 	%f47, %f45, %f46, %f44;
	ld.shared.f32 	%f48, [%r7+8];
	ld.shared.f32 	%f49, [%r10+64];
	fma.rn.f32 	%f50, %f48, %f49, %f47;
	ld.shared.f32 	%f51, [%r7+12];
	ld.shared.f32 	%f52, [%r10+96];
	fma.rn.f32 	%f53, %f51, %f52, %f50;
	ld.shared.f32 	%f54, [%r7+16];
	ld.shared.f32 	%f55, [%r10+128];
	fma.rn.f32 	%f56, %f54, %f55, %f53;
	ld.shared.f32 	%f57, [%r7+20];
	ld.shared.f32 	%f58, [%r10+160];
	fma.rn.f32 	%f59, %f57, %f58, %f56;
	ld.shared.f32 	%f60, [%r7+24];
	ld.shared.f32 	%f61, [%r10+192];
	fma.rn.f32 	%f62, %f60, %f61, %f59;
	ld.shared.f32 	%f63, [%r7+28];
	ld.shared.f32 	%f64, [%r10+224];
	fma.rn.f32 	%f65, %f63, %f64, %f62;
	bar.sync 	0;
	add.s32 	%r53, %r73, 8;
	mul.wide.u32 	%rd15, %r73, 4;
	add.s64 	%rd16, %rd1, %rd15;
	ld.global.f32 	%f66, [%rd16];
	st.shared.f32 	[%r8], %f66;
	mul.wide.u32 	%rd17, %r71, 4;
	add.s64 	%rd18, %rd8, %rd17;
	ld.global.f32 	%f67, [%rd18];
	st.shared.f32 	[%r9], %f67;
	bar.sync 	0;
	ld.shared.f32 	%f68, [%r7];
	ld.shared.f32 	%f69, [%r10];
	fma.rn.f32 	%f70, %f68, %f69, %f65;
	ld.shared.f32 	%f71, [%r7+4];
	ld.shared.f32 	%f72, [%r10+32];
	fma.rn.f32 	%f73, %f71, %f72, %f70;
	ld.shared.f32 	%f74, [%r7+8];
	ld.shared.f32 	%f75, [%r10+64];
	fma.rn.f32 	%f76, %f74, %f75, %f73;
	ld.shared.f32 	%f77, [%r7+12];
	ld.shared.f32 	%f78, [%r10+96];
	fma.rn.f32 	%f79, %f77, %f78, %f76;
	ld.shared.f32 	%f80, [%r7+16];
	ld.shared.f32 	%f81, [%r10+128];
	fma.rn.f32 	%f82, %f80, %f81, %f79;
	ld.shared.f32 	%f83, [%r7+20];
	ld.shared.f32 	%f84, [%r10+160];
	fma.rn.f32 	%f85, %f83, %f84, %f82;
	ld.shared.f32 	%f86, [%r7+24];
	ld.shared.f32 	%f87, [%r10+192];
	fma.rn.f32 	%f88, %f86, %f87, %f85;
	ld.shared.f32 	%f89, [%r7+28];
	ld.shared.f32 	%f90, [%r10+224];
	fma.rn.f32 	%f91, %f89, %f90, %f88;
	bar.sync 	0;
	mul.wide.u32 	%rd19, %r53, 4;
	add.s64 	%rd20, %rd1, %rd19;
	ld.global.f32 	%f92, [%rd20];
	st.shared.f32 	[%r8], %f92;
	mul.wide.u32 	%rd21, %r72, 4;
	add.s64 	%rd22, %rd8, %rd21;
	ld.global.f32 	%f93, [%rd22];
	st.shared.f32 	[%r9], %f93;
	bar.sync 	0;
	ld.shared.f32 	%f94, [%r7];
	ld.shared.f32 	%f95, [%r10];
	fma.rn.f32 	%f96, %f94, %f95, %f91;
	ld.shared.f32 	%f97, [%r7+4];
	ld.shared.f32 	%f98, [%r10+32];
	fma.rn.f32 	%f99, %f97, %f98, %f96;
	ld.shared.f32 	%f100, [%r7+8];
	ld.shared.f32 	%f101, [%r10+64];
	fma.rn.f32 	%f102, %f100, %f101, %f99;
	ld.shared.f32 	%f103, [%r7+12];
	ld.shared.f32 	%f104, [%r10+96];
	fma.rn.f32 	%f105, %f103, %f104, %f102;
	ld.shared.f32 	%f106, [%r7+16];
	ld.shared.f32 	%f107, [%r10+128];
	fma.rn.f32 	%f108, %f106, %f107, %f105;
	ld.shared.f32 	%f109, [%r7+20];
	ld.shared.f32 	%f110, [%r10+160];
	fma.rn.f32 	%f111, %f109, %f110, %f108;
	ld.shared.f32 	%f112, [%r7+24];
	ld.shared.f32 	%f113, [%r10+192];
	fma.rn.f32 	%f114, %f112, %f113, %f111;
	ld.shared.f32 	%f115, [%r7+28];
	ld.shared.f32 	%f116, [%r10+224];
	fma.rn.f32 	%f199, %f115, %f116, %f114;
	bar.sync 	0;
	add.s32 	%r74, %r74, 4;
	add.s32 	%r73, %r73, 32;
	shl.b32 	%r54, %r34, 5;
	add.s32 	%r72, %r72, %r54;
	add.s32 	%r71, %r71, %r54;
	add.s32 	%r70, %r70, %r54;
	add.s32 	%r69, %r69, %r54;
	setp.ne.s32 	%p3, %r74, 0;
	@%p3 bra 	$L__BB0_3;
$L__BB0_4:
	ld.param.u64 	%rd39, [_Z15mm_tiled_kernelIfEvPT_S1_S1_jjj_param_1];
	cvta.to.global.u64 	%rd2, %rd39;
	and.b32  	%r55, %r5, 3;
	setp.eq.s32 	%p4, %r55, 0;
	@%p4 bra 	$L__BB0_9;
	setp.eq.s32 	%p5, %r55, 1;
	@%p5 bra 	$L__BB0_7;
	shl.b32 	%r56, %r76, 3;
	add.s32 	%r57, %r6, %r56;
	mul.wide.u32 	%rd23, %r57, 4;
	add.s64 	%rd24, %rd1, %rd23;
	ld.global.f32 	%f118, [%rd24];
	st.shared.f32 	[%r8], %f118;
	add.s32 	%r58, %r56, %r1;
	mad.lo.s32 	%r59, %r58, %r34, %r4;
	mul.wide.u32 	%rd25, %r59, 4;
	add.s64 	%rd26, %rd2, %rd25;
	ld.global.f32 	%f119, [%rd26];
	st.shared.f32 	[%r9], %f119;
	bar.sync 	0;
	ld.shared.f32 	%f120, [%r7];
	ld.shared.f32 	%f121, [%r10];
	fma.rn.f32 	%f122, %f120, %f121, %f199;
	ld.shared.f32 	%f123, [%r7+4];
	ld.shared.f32 	%f124, [%r10+32];
	fma.rn.f32 	%f125, %f123, %f124, %f122;
	ld.shared.f32 	%f126, [%r7+8];
	ld.shared.f32 	%f127, [%r10+64];
	fma.rn.f32 	%f128, %f126, %f127, %f125;
	ld.shared.f32 	%f129, [%r7+12];
	ld.shared.f32 	%f130, [%r10+96];
	fma.rn.f32 	%f131, %f129, %f130, %f128;
	ld.shared.f32 	%f132, [%r7+16];
	ld.shared.f32 	%f133, [%r10+128];
	fma.rn.f32 	%f134, %f132, %f133, %f131;
	ld.shared.f32 	%f135, [%r7+20];
	ld.shared.f32 	%f136, [%r10+160];
	fma.rn.f32 	%f137, %f135, %f136, %f134;
	ld.shared.f32 	%f138, [%r7+24];
	ld.shared.f32 	%f139, [%r10+192];
	fma.rn.f32 	%f140, %f138, %f139, %f137;
	ld.shared.f32 	%f141, [%r7+28];
	ld.shared.f32 	%f142, [%r10+224];
	fma.rn.f32 	%f143, %f141, %f142, %f140;
	bar.sync 	0;
	add.s32 	%r60, %r57, 8;
	mul.wide.u32 	%rd27, %r60, 4;
	add.s64 	%rd28, %rd1, %rd27;
	ld.global.f32 	%f144, [%rd28];
	st.shared.f32 	[%r8], %f144;
	add.s32 	%r61, %r58, 8;
	mad.lo.s32 	%r62, %r61, %r34, %r4;
	mul.wide.u32 	%rd29, %r62, 4;
	add.s64 	%rd30, %rd2, %rd29;
	ld.global.f32 	%f145, [%rd30];
	st.shared.f32 	[%r9], %f145;
	bar.sync 	0;
	ld.shared.f32 	%f146, [%r7];
	ld.shared.f32 	%f147, [%r10];
	fma.rn.f32 	%f148, %f146, %f147, %f143;
	ld.shared.f32 	%f149, [%r7+4];
	ld.shared.f32 	%f150, [%r10+32];
	fma.rn.f32 	%f151, %f149, %f150, %f148;
	ld.shared.f32 	%f152, [%r7+8];
	ld.shared.f32 	%f153, [%r10+64];
	fma.rn.f32 	%f154, %f152, %f153, %f151;
	ld.shared.f32 	%f155, [%r7+12];
	ld.shared.f32 	%f156, [%r10+96];
	fma.rn.f32 	%f157, %f155, %f156, %f154;
	ld.shared.f32 	%f158, [%r7+16];
	ld.shared.f32 	%f159, [%r10+128];
	fma.rn.f32 	%f160, %f158, %f159, %f157;
	ld.shared.f32 	%f161, [%r7+20];
	ld.shared.f32 	%f162, [%r10+160];
	fma.rn.f32 	%f163, %f161, %f162, %f160;
	ld.shared.f32 	%f164, [%r7+24];
	ld.shared.f32 	%f165, [%r10+192];
	fma.rn.f32 	%f166, %f164, %f165, %f163;
	ld.shared.f32 	%f167, [%r7+28];
	ld.shared.f32 	%f168, [%r10+224];
	fma.rn.f32 	%f199, %f167, %f168, %f166;
	bar.sync 	0;
	add.s32 	%r76, %r76, 2;
$L__BB0_7:
	and.b32  	%r63, %r33, 8;
	setp.eq.s32 	%p6, %r63, 0;
	@%p6 bra 	$L__BB0_9;
	shl.b32 	%r64, %r76, 3;
	add.s32 	%r65, %r6, %r64;
	mul.wide.u32 	%rd31, %r65, 4;
	add.s64 	%rd32, %rd1, %rd31;
	ld.global.f32 	%f169, [%rd32];
	st.shared.f32 	[%r8], %f169;
	add.s32 	%r66, %r64, %r1;
	mad.lo.s32 	%r67, %r66, %r34, %r4;
	mul.wide.u32 	%rd33, %r67, 4;
	add.s64 	%rd34, %rd2, %rd33;
	ld.global.f32 	%f170, [%rd34];
	st.shared.f32 	[%r9], %f170;
	bar.sync 	0;
	ld.shared.f32 	%f171, [%r7];
	ld.shared.f32 	%f172, [%r10];
	fma.rn.f32 	%f173, %f171, %f172, %f199;
	ld.shared.f32 	%f174, [%r7+4];
	ld.shared.f32 	%f175, [%r10+32];
	fma.rn.f32 	%f176, %f174, %f175, %f173;
	ld.shared.f32 	%f177, [%r7+8];
	ld.shared.f32 	%f178, [%r10+64];
	fma.rn.f32 	%f179, %f177, %f178, %f176;
	ld.shared.f32 	%f180, [%r7+12];
	ld.shared.f32 	%f181, [%r10+96];
	fma.rn.f32 	%f182, %f180, %f181, %f179;
	ld.shared.f32 	%f183, [%r7+16];
	ld.shared.f32 	%f184, [%r10+128];
	fma.rn.f32 	%f185, %f183, %f184, %f182;
	ld.shared.f32 	%f186, [%r7+20];
	ld.shared.f32 	%f187, [%r10+160];
	fma.rn.f32 	%f188, %f186, %f187, %f185;
	ld.shared.f32 	%f189, [%r7+24];
	ld.shared.f32 	%f190, [%r10+192];
	fma.rn.f32 	%f191, %f189, %f190, %f188;
	ld.shared.f32 	%f192, [%r7+28];
	ld.shared.f32 	%f193, [%r10+224];
	fma.rn.f32 	%f199, %f192, %f193, %f191;
	bar.sync 	0;
$L__BB0_9:
	ld.param.u64 	%rd40, [_Z15mm_tiled_kernelIfEvPT_S1_S1_jjj_param_2];
	cvta.to.global.u64 	%rd35, %rd40;
	mad.lo.s32 	%r68, %r34, %r2, %r4;
	mul.wide.u32 	%rd36, %r68, 4;
	add.s64 	%rd37, %rd35, %rd36;
	st.global.f32 	[%rd37], %f199;
	ret;

}


// ===== COMPILED SASS (sm_100) =====

	.target	sm_100

	.elftype	@"ET_EXEC"


//--------------------- .note.nv.tkinfo           --------------------------
	.section	.note.nv.tkinfo,"",@"SHT_NOTE"
	.sectionflags	@"SHF_NOTE_NV_TKINFO"
	.tkinfo
        /*0018*/ 	.word	0x00000002
        /*0030*/ 	.string	""
        /*0030*/ 	.string	"ptxas"
        /*0030*/ 	.string	"Cuda compilation tools, release 13.0, V13.0.88"
        /*0030*/ 	.string	"Build cuda_13.0.r13.0/compiler.36424714_0"
        /*0030*/ 	.string	"-arch sm_100 -m 64 "



//--------------------- .note.nv.cuinfo           --------------------------
	.section	.note.nv.cuinfo,"",@"SHT_NOTE"
	.sectionflags	@"SHF_NOTE_NV_CUINFO"
        /*0018*/ 	.short	0x0002
        /*001a*/ 	.short	0x0064
        /*001c*/ 	.short	0x0082
	.zero		2


//--------------------- .nv.info                  --------------------------
	.section	.nv.info,"",@"SHT_CUDA_INFO"
	.align	4


	//----- nvinfo : EIATTR_REGCOUNT
	.align		4
        /*0000*/ 	.byte	0x04, 0x2f
        /*0002*/ 	.short	(.L_1 - .L_0)
	.align		4
.L_0:
        /*0004*/ 	.word	index@(_Z15mm_tiled_kernelIfEvPT_S1_S1_jjj)
        /*0008*/ 	.word	0x00000020


	//----- nvinfo : EIATTR_FRAME_SIZE
	.align		4
.L_1:
        /*000c*/ 	.byte	0x04, 0x11
        /*000e*/ 	.short	(.L_3 - .L_2)
	.align		4
.L_2:
        /*0010*/ 	.word	index@(_Z15mm_tiled_kernelIfEvPT_S1_S1_jjj)
        /*0014*/ 	.word	0x00000000


	//----- nvinfo : EIATTR_MIN_STACK_SIZE
	.align		4
.L_3:
        /*0018*/ 	.byte	0x04, 0x12
        /*001a*/ 	.short	(.L_5 - .L_4)
	.align		4
.L_4:
        /*001c*/ 	.word	index@(_Z15mm_tiled_kernelIfEvPT_S1_S1_jjj)
        /*0020*/ 	.word	0x00000000
.L_5:


//--------------------- .nv.compat                --------------------------
	.section	.nv.compat,"",@"SHT_CUDA_COMPAT_INFO"
	.align	4
        /*0000*/ 	.byte	0x02, 0x09, 0x00, 0x00, 0x02, 0x02, 0x01, 0x00, 0x02, 0x05, 0x05, 0x00, 0x03, 0x07, 0x01, 0x01
        /*0010*/ 	.byte	0x02, 0x03, 0x00, 0x00, 0x02, 0x06, 0x01, 0x00, 0x04, 0x0b, 0x08, 0x00, 0x09, 0x00, 0x00, 0x00
        /*0020*/ 	.byte	0x00, 0x00, 0x00, 0x00


//--------------------- .nv.info._Z15mm_tiled_kernelIfEvPT_S1_S1_jjj --------------------------
	.section	.nv.info._Z15mm_tiled_kernelIfEvPT_S1_S1_jjj,"",@"SHT_CUDA_INFO"
	.sectionflags	@""
	.align	4


	//----- nvinfo : EIATTR_CUDA_API_VERSION
	.align		4
        /*0000*/ 	.byte	0x04, 0x37
        /*0002*/ 	.short	(.L_7 - .L_6)
.L_6:
        /*0004*/ 	.word	0x00000082


	//----- nvinfo : EIATTR_KPARAM_INFO
	.align		4
.L_7:
        /*0008*/ 	.byte	0x04, 0x17
        /*000a*/ 	.short	(.L_9 - .L_8)
.L_8:
        /*000c*/ 	.word	0x00000000
        /*0010*/ 	.short	0x0005
        /*0012*/ 	.short	0x0020
        /*0014*/ 	.byte	0x00, 0xf0, 0x11, 0x00


	//----- nvinfo : EIATTR_KPARAM_INFO
	.align		4
.L_9:
        /*0018*/ 	.byte	0x04, 0x17
        /*001a*/ 	.short	(.L_11 - .L_10)
.L_10:
        /*001c*/ 	.word	0x00000000
        /*0020*/ 	.short	0x0004
        /*0022*/ 	.short	0x001c
        /*0024*/ 	.byte	0x00, 0xf0, 0x11, 0x00


	//----- nvinfo : EIATTR_KPARAM_INFO
	.align		4
.L_11:
        /*0028*/ 	.byte	0x04, 0x17
        /*002a*/ 	.short	(.L_13 - .L_12)
.L_12:
        /*002c*/ 	.word	0x00000000
        /*0030*/ 	.short	0x0003
        /*0032*/ 	.short	0x0018
        /*0034*/ 	.byte	0x00, 0xf0, 0x11, 0x00


	//----- nvinfo : EIATTR_KPARAM_INFO
	.align		4
.L_13:
        /*0038*/ 	.byte	0x04, 0x17
        /*003a*/ 	.short	(.L_15 - .L_14)
.L_14:
        /*003c*/ 	.word	0x00000000
        /*0040*/ 	.short	0x0002
        /*0042*/ 	.short	0x0010
        /*0044*/ 	.byte	0x00, 0xf5, 0x21, 0x00


	//----- nvinfo : EIATTR_KPARAM_INFO
	.align		4
.L_15:
        /*0048*/ 	.byte	0x04, 0x17
        /*004a*/ 	.short	(.L_17 - .L_16)
.L_16:
        /*004c*/ 	.word	0x00000000
        /*0050*/ 	.short	0x0001
        /*0052*/ 	.short	0x0008
        /*0054*/ 	.byte	0x00, 0xf5, 0x21, 0x00


	//----- nvinfo : EIATTR_KPARAM_INFO
	.align		4
.L_17:
        /*0058*/ 	.byte	0x04, 0x17
        /*005a*/ 	.short	(.L_19 - .L_18)
.L_18:
        /*005c*/ 	.word	0x00000000
        /*0060*/ 	.short	0x0000
        /*0062*/ 	.short	0x0000
        /*0064*/ 	.byte	0x00, 0xf5, 0x21, 0x00


	//----- nvinfo : EIATTR_SPARSE_MMA_MASK
	.align		4
.L_19:
        /*0068*/ 	.byte	0x03, 0x50
        /*006a*/ 	.short	0x0000


	//----- nvinfo : EIATTR_MAXREG_COUNT
	.align		4
        /*006c*/ 	.byte	0x03, 0x1b
        /*006e*/ 	.short	0x00ff


	//----- nvinfo : EIATTR_NUM_BARRIERS
	.align		4
        /*0070*/ 	.byte	0x02, 0x4c
        /*0072*/ 	.byte	0x01
	.zero		1


	//----- nvinfo : EIATTR_MERCURY_ISA_VERSION
	.align		4
        /*0074*/ 	.byte	0x03, 0x5f
        /*0076*/ 	.short	0x0101


	//----- nvinfo : EIATTR_VRC_CTA_INIT_COUNT
	.align		4
        /*0078*/ 	.byte	0x02, 0x4a
	.zero		1
	.zero		1


	//----- nvinfo : EIATTR_EXIT_INSTR_OFFSETS
	.align		4
        /*007c*/ 	.byte	0x04, 0x1c
        /*007e*/ 	.short	(.L_21 - .L_20)


	//   ....[0]....
.L_20:
        /*0080*/ 	.word	0x000010a0


	//----- nvinfo : EIATTR_CBANK_PARAM_SIZE
	.align		4
.L_21:
        /*0084*/ 	.byte	0x03, 0x19
        /*0086*/ 	.short	0x0024


	//----- nvinfo : EIATTR_PARAM_CBANK
	.align		4
        /*0088*/ 	.byte	0x04, 0x0a
        /*008a*/ 	.short	(.L_23 - .L_22)
	.align		4
.L_22:
        /*008c*/ 	.word	index@(.nv.constant0._Z15mm_tiled_kernelIfEvPT_S1_S1_jjj)
        /*0090*/ 	.short	0x0380
        /*0092*/ 	.short	0x0024


	//----- nvinfo : EIATTR_SW_WAR
	.align		4
.L_23:
        /*0094*/ 	.byte	0x04, 0x36
        /*0096*/ 	.short	(.L_25 - .L_24)
.L_24:
        /*0098*/ 	.word	0x00000008
.L_25:


//--------------------- .nv.callgraph             --------------------------
	.section	.nv.callgraph,"",@"SHT_CUDA_CALLGRAPH"
	.align	4
	.sectionentsize	8
	.align		4
        /*0000*/ 	.word	0x00000000
	.align		4
        /*0004*/ 	.word	0xffffffff
	.align		4
        /*0008*/ 	.word	0x00000000
	.align		4
        /*000c*/ 	.word	0xfffffffe
	.align		4
        /*0010*/ 	.word	0x00000000
	.align		4
        /*0014*/ 	.word	0xfffffffd
	.align		4
        /*0018*/ 	.word	0x00000000
	.align		4
        /*001c*/ 	.word	0xfffffffc


//--------------------- .text._Z15mm_tiled_kernelIfEvPT_S1_S1_jjj --------------------------
	.section	.text._Z15mm_tiled_kernelIfEvPT_S1_S1_jjj,"ax",@progbits
	.align	128
        .global         _Z15mm_tiled_kernelIfEvPT_S1_S1_jjj
        .type           _Z15mm_tiled_kernelIfEvPT_S1_S1_jjj,@function
        .size           _Z15mm_tiled_kernelIfEvPT_S1_S1_jjj,(.L_x_5 - _Z15mm_tiled_kernelIfEvPT_S1_S1_jjj)
        .other          _Z15mm_tiled_kernelIfEvPT_S1_S1_jjj,@"STO_CUDA_ENTRY STV_DEFAULT"
_Z15mm_tiled_kernelIfEvPT_S1_S1_jjj:
.text._Z15mm_tiled_kernelIfEvPT_S1_S1_jjj:
[----:B------:R-:W-:Y:S01]  /*0000*/  LDC R1, c[0x0][0x37c] ;  /* 0x0000df00ff017b82 */ /* 0x000fe20000000800 */
[----:B------:R-:W0:Y:S01]  /*0010*/  S2R R0, SR_TID.Y ;  /* 0x0000000000007919 */ /* 0x000e220000002200 */
[----:B------:R-:W1:Y:S06]  /*0020*/  LDCU UR9, c[0x0][0x398] ;  /* 0x00007300ff0977ac */ /* 0x000e6c0008000800 */
[----:B------:R-:W0:Y:S01]  /*0030*/  LDC R3, c[0x0][0x364] ;  /* 0x0000d900ff037b82 */ /* 0x000e220000000800 */
[----:B------:R-:W-:Y:S01]  /*0040*/  HFMA2 R15, -RZ, RZ, 0, 0 ;  /* 0x00000000ff0f7431 */ /* 0x000fe200000001ff */
[----:B------:R-:W2:Y:S01]  /*0050*/  S2R R9, SR_TID.X ;  /* 0x0000000000097919 */ /* 0x000ea20000002100 */
[----:B------:R-:W3:Y:S05]  /*0060*/  LDCU.64 UR10, c[0x0][0x358] ;  /* 0x00006b00ff0a77ac */ /* 0x000eea0008000a00 */
[----:B------:R-:W0:Y:S08]  /*0070*/  S2UR UR4, SR_CTAID.Y ;  /* 0x00000000000479c3 */ /* 0x000e300000002600 */
[----:B------:R-:W2:Y:S01]  /*0080*/  S2UR UR5, SR_CTAID.X ;  /* 0x00000000000579c3 */ /* 0x000ea20000002500 */
[----:B-1----:R-:W-:-:S07]  /*0090*/  UISETP.GE.U32.AND UP0, UPT, UR9, 0x8, UPT ;  /* 0x000000080900788c */ /* 0x002fce000bf06070 */
[----:B------:R-:W2:Y:S01]  /*00a0*/  LDC R7, c[0x0][0x360] ;  /* 0x0000d800ff077b82 */ /* 0x000ea20000000800 */
[----:B0-----:R-:W-:Y:S02]  /*00b0*/  IMAD R22, R3, UR4, R0 ;  /* 0x0000000403167c24 */ /* 0x001fe4000f8e0200 */
[----:B--2---:R-:W-:Y:S01]  /*00c0*/  IMAD R7, R7, UR5, R9 ;  /* 0x0000000507077c24 */ /* 0x004fe2000f8e0209 */
[----:B---3--:R-:W-:Y:S06]  /*00d0*/  BRA.U !UP0, `(.L_x_0) ;  /* 0x0000000d08dc7547 */ /* 0x008fec000b800000 */
[----:B------:R-:W0:Y:S01]  /*00e0*/  S2UR UR7, SR_CgaCtaId ;  /* 0x00000000000779c3 */ /* 0x000e220000008800 */
[----:B------:R-:W-:Y:S01]  /*00f0*/  USHF.R.U32.HI UR4, URZ, 0x3, UR9 ;  /* 0x00000003ff047899 */ /* 0x000fe20008011609 */
[----:B------:R-:W-:Y:S01]  /*0100*/  MOV R15, RZ ;  /* 0x000000ff000f7202 */ /* 0x000fe20000000f00 */
[----:B------:R-:W1:Y:S01]  /*0110*/  LDCU UR12, c[0x0][0x3a0] ;  /* 0x00007400ff0c77ac */ /* 0x000e620008000800 */
[----:B------:R-:W-:Y:S01]  /*0120*/  MOV R5, RZ ;  /* 0x000000ff00057202 */ /* 0x000fe20000000f00 */
[----:B------:R-:W-:Y:S01]  /*0130*/  UMOV UR5, 0x400 ;  /* 0x0000040000057882 */ /* 0x000fe20000000000 */
[----:B------:R-:W-:Y:S02]  /*0140*/  UIADD3 UR8, UPT, UPT, UR4, -0x1, URZ ;  /* 0xffffffff04087890 */ /* 0x000fe4000fffe0ff */
[----:B------:R-:W-:Y:S02]  /*0150*/  UIADD3 UR6, UPT, UPT, UR5, 0x100, URZ ;  /* 0x0000010005067890 */ /* 0x000fe4000fffe0ff */
[----:B------:R-:W-:Y:S01]  /*0160*/  UISETP.GE.U32.AND UP1, UPT, UR8, 0x3, UPT ;  /* 0x000000030800788c */ /* 0x000fe2000bf26070 */
[----:B-1----:R-:W-:Y:S01]  /*0170*/  IMAD R20, R22, UR12, R9 ;  /* 0x0000000c16147c24 */ /* 0x002fe2000f8e0209 */
[----:B0-----:R-:W-:-:S02]  /*0180*/  ULEA UR5, UR7, UR5, 0x18 ;  /* 0x0000000507057291 */ /* 0x001fc4000f8ec0ff */
[----:B------:R-:W-:Y:S02]  /*0190*/  ULEA UR6, UR7, UR6, 0x18 ;  /* 0x0000000607067291 */ /* 0x000fe4000f8ec0ff */
[----:B------:R-:W-:Y:S02]  /*01a0*/  ULOP3.LUT UP0, UR7, UR4, 0x3, URZ, 0xc0, !UPT ;  /* 0x0000000304077892 */ /* 0x000fe4000f80c0ff */
[C---:B------:R-:W-:Y:S02]  /*01b0*/  LEA R6, R0.reuse, UR5, 0x5 ;  /* 0x0000000500067c11 */ /* 0x040fe4000f8e28ff */
[C---:B------:R-:W-:Y:S02]  /*01c0*/  LEA R3, R9.reuse, UR6, 0x2 ;  /* 0x0000000609037c11 */ /* 0x040fe4000f8e10ff */
[----:B------:R-:W-:Y:S02]  /*01d0*/  LEA R4, R9, R6, 0x2 ;  /* 0x0000000609047211 */ /* 0x000fe400078e10ff */
[----:B------:R-:W-:Y:S01]  /*01e0*/  LEA R2, R0, R3, 0x5 ;  /* 0x0000000300027211 */ /* 0x000fe200078e28ff */
[----:B------:R-:W-:Y:S06]  /*01f0*/  BRA.U !UP1, `(.L_x_1) ;  /* 0x0000000909087547 */ /* 0x000fec000b800000 */
[----:B------:R-:W0:Y:S01]  /*0200*/  LDC R16, c[0x0][0x39c] ;  /* 0x0000e700ff107b82 */ /* 0x000e220000000800 */
[----:B------:R-:W-:Y:S01]  /*0210*/  ULOP3.LUT UR4, UR4, 0x1ffffffc, URZ, 0xc0, !UPT ;  /* 0x1ffffffc04047892 */ /* 0x000fe2000f8ec0ff */
[C---:B------:R-:W-:Y:S02]  /*0220*/  IADD3 R23, PT, PT, R0.reuse, 0x18, RZ ;  /* 0x0000001800177810 */ /* 0x040fe40007ffe0ff */
[C---:B------:R-:W-:Y:S01]  /*0230*/  IADD3 R21, PT, PT, R0.reuse, 0x10, RZ ;  /* 0x0000001000157810 */ /* 0x040fe20007ffe0ff */
[----:B------:R-:W-:Y:S01]  /*0240*/  UIADD3 UR5, UPT, UPT, -UR4, URZ, URZ ;  /* 0x000000ff04057290 */ /* 0x000fe2000fffe1ff */
[----:B------:R-:W-:Y:S02]  /*0250*/  IADD3 R19, PT, PT, R0, 0x8, RZ ;  /* 0x0000000800137810 */ /* 0x000fe40007ffe0ff */
[----:B------:R-:W-:Y:S02]  /*0260*/  IADD3 R18, PT, PT, R20, 0x10, RZ ;  /* 0x0000001014127810 */ /* 0x000fe40007ffe0ff */
[----:B------:R-:W-:-:S02]  /*0270*/  MOV R15, RZ ;  /* 0x000000ff000f7202 */ /* 0x000fc40000000f00 */
[----:B------:R-:W-:Y:S01]  /*0280*/  MOV R5, UR4 ;  /* 0x0000000400057c02 */ /* 0x000fe20008000f00 */
[-CC-:B0-----:R-:W-:Y:S02]  /*0290*/  IMAD R23, R23, R16.reuse, R7.reuse ;  /* 0x0000001017177224 */ /* 0x181fe400078e0207 */
[-CC-:B------:R-:W-:Y:S02]  /*02a0*/  IMAD R21, R21, R16.reuse, R7.reuse ;  /* 0x0000001015157224 */ /* 0x180fe400078e0207 */
[-CC-:B------:R-:W-:Y:S02]  /*02b0*/  IMAD R19, R19, R16.reuse, R7.reuse ;  /* 0x0000001013137224 */ /* 0x180fe400078e0207 */
[----:B------:R-:W-:-:S07]  /*02c0*/  IMAD R17, R0, R16, R7 ;  /* 0x0000001000117224 */ /* 0x000fce00078e0207 */
.L_x_2:
[----:B------:R-:W0:Y:S01]  /*02d0*/  LDC.64 R26, c[0x0][0x380] ;  /* 0x0000e000ff1a7b82 */ /* 0x000e220000000a00 */
[----:B------:R-:W-:-:S07]  /*02e0*/  IADD3 R29, PT, PT, R18, -0x10, RZ ;  /* 0xfffffff0121d7810 */ /* 0x000fce0007ffe0ff */
[----:B------:R-:W1:Y:S01]  /*02f0*/  LDC.64 R24, c[0x0][0x388] ;  /* 0x0000e200ff187b82 */ /* 0x000e620000000a00 */
[----:B0-----:R-:W-:-:S06]  /*0300*/  IMAD.WIDE.U32 R28, R29, 0x4, R26 ;  /* 0x000000041d1c7825 */ /* 0x001fcc00078e001a */
[----:B------:R-:W2:Y:S01]  /*0310*/  LDG.E R29, desc[UR10][R28.64] ;  /* 0x0000000a1c1d7981 */ /* 0x000ea2000c1e1900 */
[----:B-1----:R-:W-:-:S06]  /*0320*/  IMAD.WIDE.U32 R12, R17, 0x4, R24 ;  /* 0x00000004110c7825 */ /* 0x002fcc00078e0018 */
[----:B------:R-:W3:Y:S04]  /*0330*/  LDG.E R13, desc[UR10][R12.64] ;  /* 0x0000000a0c0d7981 */ /* 0x000ee8000c1e1900 */
[----:B--2---:R-:W-:Y:S04]  /*0340*/  STS [R4], R29 ;  /* 0x0000001d04007388 */ /* 0x004fe80000000800 */
[----:B---3--:R-:W-:Y:S01]  /*0350*/  STS [R2], R13 ;  /* 0x0000000d02007388 */ /* 0x008fe20000000800 */
[----:B------:R-:W-:Y:S06]  /*0360*/  BAR.SYNC.DEFER_BLOCKING 0x0 ;  /* 0x0000000000007b1d */ /* 0x000fec0000010000 */
[----:B------:R-:W-:Y:S04]  /*0370*/  LDS R14, [R3] ;  /* 0x00000000030e7984 */ /* 0x000fe80000000800 */
[----:B------:R-:W0:Y:S04]  /*0380*/  LDS.128 R8, [R6] ;  /* 0x0000000006087984 */ /* 0x000e280000000c00 */
[----:B------:R-:W1:Y:S04]  /*0390*/  LDS R12, [R3+0x20] ;  /* 0x00002000030c7984 */ /* 0x000e680000000800 */
[----:B------:R-:W-:Y:S01]  /*03a0*/  LDS R13, [R3+0xa0] ;  /* 0x0000a000030d7984 */ /* 0x000fe20000000800 */
[----:B0-----:R-:W-:-:S03]  /*03b0*/  FFMA R8, R8, R14, R15 ;  /* 0x0000000e08087223 */ /* 0x001fc6000000000f */
[----:B------:R-:W0:Y:S04]  /*03c0*/  LDS R14, [R3+0x40] ;  /* 0x00004000030e7984 */ /* 0x000e280000000800 */
[----:B------:R-:W2:Y:S01]  /*03d0*/  LDS R15, [R3+0x60] ;  /* 0x00006000030f7984 */ /* 0x000ea20000000800 */
[----:B-1----:R-:W-:-:S03]  /*03e0*/  FFMA R9, R12, R9, R8 ;  /* 0x000000090c097223 */ /* 0x002fc60000000008 */
[----:B------:R-:W-:Y:S01]  /*03f0*/  LDS R12, [R3+0x80] ;  /* 0x00008000030c7984 */ /* 0x000fe20000000800 */
[----:B0-----:R-:W-:-:S04]  /*0400*/  FFMA R10, R14, R10, R9 ;  /* 0x0000000a0e0a7223 */ /* 0x001fc80000000009 */
[----:B--2---:R-:W-:Y:S02]  /*0410*/  FFMA R15, R15, R11, R10 ;  /* 0x0000000b0f0f7223 */ /* 0x004fe4000000000a */
[----:B------:R-:W0:Y:S02]  /*0420*/  LDS.128 R8, [R6+0x10] ;  /* 0x0000100006087984 */ /* 0x000e240000000c00 */
[----:B0-----:R-:W-:Y:S02]  /*0430*/  FFMA R8, R8, R12, R15 ;  /* 0x0000000c08087223 */ /* 0x001fe4000000000f */
[----:B------:R-:W0:Y:S02]  /*0440*/  LDS R12, [R3+0xc0] ;  /* 0x0000c000030c7984 */ /* 0x000e240000000800 */
[----:B------:R-:W-:Y:S01]  /*0450*/  FFMA R9, R13, R9, R8 ;  /* 0x000000090d097223 */ /* 0x000fe20000000008 */
[----:B------:R-:W-:-:S05]  /*0460*/  IADD3 R15, PT, PT, R18, -0x8, RZ ;  /* 0xfffffff8120f7810 */ /* 0x000fca0007ffe0ff */
[----:B------:R-:W-:-:S04]  /*0470*/  IMAD.WIDE.U32 R14, R15, 0x4, R26 ;  /* 0x000000040f0e7825 */ /* 0x000fc800078e001a */
[----:B0-----:R-:W-:Y:S02]  /*0480*/  FFMA R10, R12, R10, R9 ;  /* 0x0000000a0c0a7223 */ /* 0x001fe40000000009 */
[----:B------:R-:W0:Y:S01]  /*0490*/  LDS R9, [R3+0xe0] ;  /* 0x0000e00003097984 */ /* 0x000e220000000800 */
[----:B------:R-:W-:Y:S01]  /*04a0*/  BAR.SYNC.DEFER_BLOCKING 0x0 ;  /* 0x0000000000007b1d */ /* 0x000fe20000010000 */
[----:B------:R-:W-:-:S05]  /*04b0*/  IMAD.WIDE.U32 R12, R19, 0x4, R24 ;  /* 0x00000004130c7825 */ /* 0x000fca00078e0018 */
[----:B------:R-:W2:Y:S04]  /*04c0*/  LDG.E R15, desc[UR10][R14.64] ;  /* 0x0000000a0e0f7981 */ /* 0x000ea8000c1e1900 */
[----:B------:R-:W3:Y:S01]  /*04d0*/  LDG.E R13, desc[UR10][R12.64] ;  /* 0x0000000a0c0d7981 */ /* 0x000ee2000c1e1900 */
[----:B0-----:R-:W-:-:S03]  /*04e0*/  FFMA R29, R9, R11, R10 ;  /* 0x0000000b091d7223 */ /* 0x001fc6000000000a */
        /* <DEDUP_REMOVED lines=18> */
[----:B------:R-:W-:-:S04]  /*0610*/  IMAD.WIDE.U32 R14, R18, 0x4, R26 ;  /* 0x00000004120e7825 */ /* 0x000fc800078e001a */
[----:B0-----:R-:W-:Y:S02]  /*0620*/  FFMA R10, R12, R10, R9 ;  /* 0x0000000a0c0a7223 */ /* 0x001fe40000000009 */
[----:B------:R-:W0:Y:S01]  /*0630*/  LDS R9, [R3+0xe0] ;  /* 0x0000e00003097984 */ /* 0x000e220000000800 */
[----:B------:R-:W-:Y:S01]  /*0640*/  BAR.SYNC.DEFER_BLOCKING 0x0 ;  /* 0x0000000000007b1d */ /* 0x000fe20000010000 */
[----:B------:R-:W-:-:S05]  /*0650*/  IMAD.WIDE.U32 R12, R21, 0x4, R24 ;  /* 0x00000004150c7825 */ /* 0x000fca00078e0018 */
[----:B------:R-:W2:Y:S04]  /*0660*/  LDG.E R15, desc[UR10][R14.64] ;  /* 0x0000000a0e0f7981 */ /* 0x000ea8000c1e1900 */
[----:B------:R-:W3:Y:S01]  /*0670*/  LDG.E R13, desc[UR10][R12.64] ;  /* 0x0000000a0c0d7981 */ /* 0x000ee2000c1e1900 */
[----:B0-----:R-:W-:Y:S01]  /*0680*/  FFMA R29, R9, R11, R10 ;  /* 0x0000000b091d7223 */ /* 0x001fe2000000000a */
[----:B------:R-:W-:Y:S02]  /*0690*/  IMAD.WIDE.U32 R24, R23, 0x4, R24 ;  /* 0x0000000417187825 */ /* 0x000fe400078e0018 */
[----:B--2---:R-:W-:Y:S04]  /*06a0*/  STS [R4], R15 ;  /* 0x0000000f04007388 */ /* 0x004fe80000000800 */
[----:B---3--:R-:W-:Y:S01]  /*06b0*/  STS [R2], R13 ;  /* 0x0000000d02007388 */ /* 0x008fe20000000800 */
[----:B------:R-:W-:Y:S06]  /*06c0*/  BAR.SYNC.DEFER_BLOCKING 0x0 ;  /* 0x0000000000007b1d */ /* 0x000fec0000010000 */
[----:B------:R-:W-:Y:S04]  /*06d0*/  LDS R28, [R3] ;  /* 0x00000000031c7984 */ /* 0x000fe80000000800 */
[----:B------:R-:W0:Y:S04]  /*06e0*/  LDS.128 R8, [R6] ;  /* 0x0000000006087984 */ /* 0x000e280000000c00 */
[----:B------:R-:W1:Y:S01]  /*06f0*/  LDS R12, [R3+0x20] ;  /* 0x00002000030c7984 */ /* 0x000e620000000800 */
[----:B0-----:R-:W-:-:S03]  /*0700*/  FFMA R8, R8, R28, R29 ;  /* 0x0000001c08087223 */ /* 0x001fc6000000001d */
[----:B------:R-:W0:Y:S01]  /*0710*/  LDS R28, [R3+0x40] ;  /* 0x00004000031c7984 */ /* 0x000e220000000800 */
[----:B-1----:R-:W-:-:S03]  /*0720*/  FFMA R9, R12, R9, R8 ;  /* 0x000000090c097223 */ /* 0x002fc60000000008 */
[----:B------:R-:W1:Y:S04]  /*0730*/  LDS R29, [R3+0x60] ;  /* 0x00006000031d7984 */ /* 0x000e680000000800 */
[----:B------:R-:W-:Y:S04]  /*0740*/  LDS.128 R12, [R6+0x10] ;  /* 0x00001000060c7984 */ /* 0x000fe80000000c00 */
[----:B------:R-:W-:Y:S01]  /*0750*/  LDS R8, [R3+0xa0] ;  /* 0x0000a00003087984 */ /* 0x000fe20000000800 */
[----:B0-----:R-:W-:-:S03]  /*0760*/  FFMA R10, R28, R10, R9 ;  /* 0x0000000a1c0a7223 */ /* 0x001fc60000000009 */
[----:B------:R-:W0:Y:S01]  /*0770*/  LDS R9, [R3+0x80] ;  /* 0x0000800003097984 */ /* 0x000e220000000800 */
[----:B-1----:R-:W-:-:S04]  /*0780*/  FFMA R11, R29, R11, R10 ;  /* 0x0000000b1d0b7223 */ /* 0x002fc8000000000a */
[----:B0-----:R-:W-:Y:S02]  /*0790*/  FFMA R11, R12, R9, R11 ;  /* 0x000000090c0b7223 */ /* 0x001fe4000000000b */
[----:B------:R-:W-:Y:S02]  /*07a0*/  LDS R12, [R3+0xe0] ;  /* 0x0000e000030c7984 */ /* 0x000fe40000000800 */
[----:B------:R-:W-:Y:S02]  /*07b0*/  FFMA R28, R8, R13, R11 ;  /* 0x0000000d081c7223 */ /* 0x000fe4000000000b */
[----:B------:R-:W0:Y:S01]  /*07c0*/  LDS R13, [R3+0xc0] ;  /* 0x0000c000030d7984 */ /* 0x000e220000000800 */
[----:B------:R-:W-:Y:S01]  /*07d0*/  BAR.SYNC.DEFER_BLOCKING 0x0 ;  /* 0x0000000000007b1d */ /* 0x000fe20000010000 */
[----:B------:R-:W-:-:S05]  /*07e0*/  IADD3 R9, PT, PT, R18, 0x8, RZ ;  /* 0x0000000812097810 */ /* 0x000fca0007ffe0ff */
[----:B------:R-:W-:-:S06]  /*07f0*/  IMAD.WIDE.U32 R26, R9, 0x4, R26 ;  /* 0x00000004091a7825 */ /* 0x000fcc00078e001a */
[----:B------:R-:W2:Y:S04]  /*0800*/  LDG.E R27, desc[UR10][R26.64] ;  /* 0x0000000a1a1b7981 */ /* 0x000ea8000c1e1900 */
[----:B------:R-:W3:Y:S01]  /*0810*/  LDG.E R25, desc[UR10][R24.64] ;  /* 0x0000000a18197981 */ /* 0x000ee2000c1e1900 */
[----:B0-----:R-:W-:-:S04]  /*0820*/  FFMA R13, R13, R14, R28 ;  /* 0x0000000e0d0d7223 */ /* 0x001fc8000000001c */
[----:B------:R-:W-:Y:S01]  /*0830*/  FFMA R13, R12, R15, R13 ;  /* 0x0000000f0c0d7223 */ /* 0x000fe2000000000d */
[----:B------:R-:W-:-:S04]  /*0840*/  UIADD3 UR5, UPT, UPT, UR5, 0x4, URZ ;  /* 0x0000000405057890 */ /* 0x000fc8000fffe0ff */
[----:B------:R-:W-:Y:S01]  /*0850*/  UISETP.NE.AND UP1, UPT, UR5, URZ, UPT ;  /* 0x000000ff0500728c */ /* 0x000fe2000bf25270 */
[----:B------:R-:W-:Y:S02]  /*0860*/  IADD3 R18, PT, PT, R18, 0x20, RZ ;  /* 0x0000002012127810 */ /* 0x000fe40007ffe0ff */
[C---:B------:R-:W-:Y:S02]  /*0870*/  LEA R23, R16.reuse, R23, 0x5 ;  /* 0x0000001710177211 */ /* 0x040fe400078e28ff */
[C---:B------:R-:W-:Y:S02]  /*0880*/  LEA R21, R16.reuse, R21, 0x5 ;  /* 0x0000001510157211 */ /* 0x040fe400078e28ff */
[C---:B------:R-:W-:Y:S02]  /*0890*/  LEA R19, R16.reuse, R19, 0x5 ;  /* 0x0000001310137211 */ /* 0x040fe400078e28ff */
[----:B------:R-:W-:Y:S01]  /*08a0*/  LEA R17, R16, R17, 0x5 ;  /* 0x0000001110117211 */ /* 0x000fe200078e28ff */
[----:B--2---:R-:W-:Y:S04]  /*08b0*/  STS [R4], R27 ;  /* 0x0000001b04007388 */ /* 0x004fe80000000800 */
[----:B---3--:R-:W-:Y:S01]  /*08c0*/  STS [R2], R25 ;  /* 0x0000001902007388 */ /* 0x008fe20000000800 */
[----:B------:R-:W-:Y:S06]  /*08d0*/  BAR.SYNC.DEFER_BLOCKING 0x0 ;  /* 0x0000000000007b1d */ /* 0x000fec0000010000 */
[----:B------:R-:W-:Y:S04]  /*08e0*/  LDS R26, [R3] ;  /* 0x00000000031a7984 */ /* 0x000fe80000000800 */
[----:B------:R-:W0:Y:S04]  /*08f0*/  LDS.128 R8, [R6] ;  /* 0x0000000006087984 */ /* 0x000e280000000c00 */
[----:B------:R-:W1:Y:S04]  /*0900*/  LDS R24, [R3+0x20] ;  /* 0x0000200003187984 */ /* 0x000e680000000800 */
[----:B------:R-:W2:Y:S04]  /*0910*/  LDS R29, [R3+0x40] ;  /* 0x00004000031d7984 */ /* 0x000ea80000000800 */
[----:B------:R-:W-:Y:S01]  /*0920*/  LDS R25, [R3+0xa0] ;  /* 0x0000a00003197984 */ /* 0x000fe20000000800 */
[----:B0-----:R-:W-:-:S03]  /*0930*/  FFMA R13, R8, R26, R13 ;  /* 0x0000001a080d7223 */ /* 0x001fc6000000000d */
[----:B------:R-:W0:Y:S01]  /*0940*/  LDS R8, [R3+0x60] ;  /* 0x0000600003087984 */ /* 0x000e220000000800 */
[----:B-1----:R-:W-:-:S03]  /*0950*/  FFMA R24, R24, R9, R13 ;  /* 0x0000000918187223 */ /* 0x002fc6000000000d */
[----:B------:R-:W-:Y:S04]  /*0960*/  LDS R9, [R3+0x80] ;  /* 0x0000800003097984 */ /* 0x000fe80000000800 */
[----:B------:R-:W1:Y:S01]  /*0970*/  LDS.128 R12, [R6+0x10] ;  /* 0x00001000060c7984 */ /* 0x000e620000000c00 */
[----:B--2---:R-:W-:-:S03]  /*0980*/  FFMA R29, R29, R10, R24 ;  /* 0x0000000a1d1d7223 */ /* 0x004fc60000000018 */
[----:B------:R-:W2:Y:S04]  /*0990*/  LDS R24, [R3+0xc0] ;  /* 0x0000c00003187984 */ /* 0x000ea80000000800 */
[----:B------:R-:W3:Y:S01]  /*09a0*/  LDS R10, [R3+0xe0] ;  /* 0x0000e000030a7984 */ /* 0x000ee20000000800 */
[----:B0-----:R-:W-:-:S04]  /*09b0*/  FFMA R11, R8, R11, R29 ;  /* 0x0000000b080b7223 */ /* 0x001fc8000000001d */
[----:B-1----:R-:W-:-:S04]  /*09c0*/  FFMA R12, R12, R9, R11 ;  /* 0x000000090c0c7223 */ /* 0x002fc8000000000b */
[----:B------:R-:W-:-:S04]  /*09d0*/  FFMA R13, R25, R13, R12 ;  /* 0x0000000d190d7223 */ /* 0x000fc8000000000c */
[----:B--2---:R-:W-:-:S04]  /*09e0*/  FFMA R13, R24, R14, R13 ;  /* 0x0000000e180d7223 */ /* 0x004fc8000000000d */
[----:B---3--:R-:W-:Y:S01]  /*09f0*/  FFMA R15, R10, R15, R13 ;  /* 0x0000000f0a0f7223 */ /* 0x008fe2000000000d */
[----:B------:R-:W-:Y:S06]  /*0a00*/  BAR.SYNC.DEFER_BLOCKING 0x0 ;  /* 0x0000000000007b1d */ /* 0x000fec0000010000 */
[----:B------:R-:W-:Y:S05]  /*0a10*/  BRA.U UP1, `(.L_x_2) ;  /* 0xfffffff9012c7547 */ /* 0x000fea000b83ffff */
.L_x_1:
[----:B------:R-:W-:Y:S05]  /*0a20*/  BRA.U !UP0, `(.L_x_0) ;  /* 0x0000000508887547 */ /* 0x000fea000b800000 */
[----:B------:R-:W-:Y:S02]  /*0a30*/  UISETP.NE.AND UP0, UPT, UR7, 0x1, UPT ;  /* 0x000000010700788c */ /* 0x000fe4000bf05270 */
[----:B------:R-:W-:-:S07]  /*0a40*/  ULOP3.LUT UP1, URZ, UR9, 0x8, URZ, 0xc0, !UPT ;  /* 0x0000000809ff7892 */ /* 0x000fce000f82c0ff */
[----:B------:R-:W-:Y:S05]  /*0a50*/  BRA.U !UP0, `(.L_x_3) ;  /* 0x0000000108f87547 */ /* 0x000fea000b800000 */
[----:B------:R-:W0:Y:S01]  /*0a60*/  LDC.64 R10, c[0x0][0x380] ;  /* 0x0000e000ff0a7b82 */ /* 0x000e220000000a00 */
[----:B------:R-:W1:Y:S01]  /*0a70*/  LDCU UR4, c[0x0][0x39c] ;  /* 0x00007380ff0477ac */ /* 0x000e620008000800 */
[C---:B------:R-:W-:Y:S02]  /*0a80*/  LEA R14, R5.reuse, R0, 0x3 ;  /* 0x00000000050e7211 */ /* 0x040fe400078e18ff */
[----:B------:R-:W-:-:S04]  /*0a90*/  LEA R21, R5, R20, 0x3 ;  /* 0x0000001405157211 */ /* 0x000fc800078e18ff */
[----:B------:R-:W2:Y:S01]  /*0aa0*/  LDC.64 R8, c[0x0][0x388] ;  /* 0x0000e200ff087b82 */ /* 0x000ea20000000a00 */
[----:B-1----:R-:W-:Y:S02]  /*0ab0*/  IMAD R25, R14, UR4, R7 ;  /* 0x000000040e197c24 */ /* 0x002fe4000f8e0207 */
[----:B0-----:R-:W-:-:S06]  /*0ac0*/  IMAD.WIDE.U32 R12, R21, 0x4, R10 ;  /* 0x00000004150c7825 */ /* 0x001fcc00078e000a */
[----:B------:R-:W3:Y:S01]  /*0ad0*/  LDG.E R13, desc[UR10][R12.64] ;  /* 0x0000000a0c0d7981 */ /* 0x000ee2000c1e1900 */
[----:B--2---:R-:W-:-:S06]  /*0ae0*/  IMAD.WIDE.U32 R24, R25, 0x4, R8 ;  /* 0x0000000419187825 */ /* 0x004fcc00078e0008 */
[----:B------:R-:W2:Y:S01]  /*0af0*/  LDG.E R25, desc[UR10][R24.64] ;  /* 0x0000000a18197981 */ /* 0x000ea2000c1e1900 */
[----:B------:R-:W-:Y:S02]  /*0b00*/  IADD3 R14, PT, PT, R14, 0x8, RZ ;  /* 0x000000080e0e7810 */ /* 0x000fe40007ffe0ff */
[----:B------:R-:W-:Y:S01]  /*0b10*/  IADD3 R21, PT, PT, R21, 0x8, RZ ;  /* 0x0000000815157810 */ /* 0x000fe20007ffe0ff */
[----:B---3--:R-:W-:Y:S04]  /*0b20*/  STS [R4], R13 ;  /* 0x0000000d04007388 */ /* 0x008fe80000000800 */
[----:B--2---:R-:W-:Y:S01]  /*0b30*/  STS [R2], R25 ;  /* 0x0000001902007388 */ /* 0x004fe20000000800 */
[----:B------:R-:W-:Y:S06]  /*0b40*/  BAR.SYNC.DEFER_BLOCKING 0x0 ;  /* 0x0000000000007b1d */ /* 0x000fec0000010000 */
[----:B------:R-:W-:Y:S04]  /*0b50*/  LDS R26, [R3] ;  /* 0x00000000031a7984 */ /* 0x000fe80000000800 */
[----:B------:R-:W0:Y:S04]  /*0b60*/  LDS.128 R16, [R6] ;  /* 0x0000000006107984 */ /* 0x000e280000000c00 */
[----:B------:R-:W1:Y:S04]  /*0b70*/  LDS R27, [R3+0x20] ;  /* 0x00002000031b7984 */ /* 0x000e680000000800 */
[----:B------:R-:W2:Y:S04]  /*0b80*/  LDS R23, [R3+0x40] ;  /* 0x0000400003177984 */ /* 0x000ea80000000800 */
[----:B------:R-:W3:Y:S01]  /*0b90*/  LDS R29, [R3+0x60] ;  /* 0x00006000031d7984 */ /* 0x000ee20000000800 */
[----:B0-----:R-:W-:Y:S01]  /*0ba0*/  FFMA R16, R16, R26, R15 ;  /* 0x0000001a10107223 */ /* 0x001fe2000000000f */
[----:B------:R-:W-:-:S02]  /*0bb0*/  IMAD R15, R14, UR4, R7 ;  /* 0x000000040e0f7c24 */ /* 0x000fc4000f8e0207 */
[----:B------:R-:W-:Y:S01]  /*0bc0*/  LDS R26, [R3+0xe0] ;  /* 0x0000e000031a7984 */ /* 0x000fe20000000800 */
[----:B-1----:R-:W-:Y:S01]  /*0bd0*/  FFMA R28, R27, R17, R16 ;  /* 0x000000111b1c7223 */ /* 0x002fe20000000010 */
[----:B------:R-:W-:Y:S02]  /*0be0*/  IMAD.WIDE.U32 R16, R21, 0x4, R10 ;  /* 0x0000000415107825 */ /* 0x000fe400078e000a */
[----:B------:R-:W-:Y:S02]  /*0bf0*/  LDS R27, [R3+0x80] ;  /* 0x00008000031b7984 */ /* 0x000fe40000000800 */
[----:B--2---:R-:W-:Y:S01]  /*0c00*/  FFMA R28, R23, R18, R28 ;  /* 0x00000012171c7223 */ /* 0x004fe2000000001c */
[----:B------:R-:W-:Y:S01]  /*0c10*/  IMAD.WIDE.U32 R24, R15, 0x4, R8 ;  /* 0x000000040f187825 */ /* 0x000fe200078e0008 */
[----:B------:R-:W-:Y:S04]  /*0c20*/  LDS R18, [R3+0xa0] ;  /* 0x0000a00003127984 */ /* 0x000fe80000000800 */
[----:B------:R-:W-:Y:S04]  /*0c30*/  LDS R23, [R3+0xc0] ;  /* 0x0000c00003177984 */ /* 0x000fe80000000800 */
[----:B------:R-:W0:Y:S01]  /*0c40*/  LDS.128 R8, [R6+0x10] ;  /* 0x0000100006087984 */ /* 0x000e220000000c00 */
[----:B------:R-:W-:Y:S06]  /*0c50*/  BAR.SYNC.DEFER_BLOCKING 0x0 ;  /* 0x0000000000007b1d */ /* 0x000fec0000010000 */
[----:B------:R-:W2:Y:S04]  /*0c60*/  LDG.E R17, desc[UR10][R16.64] ;  /* 0x0000000a10117981 */ /* 0x000ea8000c1e1900 */
[----:B------:R-:W4:Y:S01]  /*0c70*/  LDG.E R25, desc[UR10][R24.64] ;  /* 0x0000000a18197981 */ /* 0x000f22000c1e1900 */
[----:B---3--:R-:W-:-:S04]  /*0c80*/  FFMA R19, R29, R19, R28 ;  /* 0x000000131d137223 */ /* 0x008fc8000000001c */
[----:B0-----:R-:W-:-:S04]  /*0c90*/  FFMA R19, R8, R27, R19 ;  /* 0x0000001b08137223 */ /* 0x001fc80000000013 */
[----:B------:R-:W-:-:S04]  /*0ca0*/  FFMA R18, R18, R9, R19 ;  /* 0x0000000912127223 */ /* 0x000fc80000000013 */
[----:B------:R-:W-:-:S04]  /*0cb0*/  FFMA R23, R23, R10, R18 ;  /* 0x0000000a17177223 */ /* 0x000fc80000000012 */
[----:B------:R-:W-:Y:S01]  /*0cc0*/  FFMA R23, R26, R11, R23 ;  /* 0x0000000b1a177223 */ /* 0x000fe20000000017 */
[----:B------:R-:W-:Y:S01]  /*0cd0*/  IADD3 R5, PT, PT, R5, 0x2, RZ ;  /* 0x0000000205057810 */ /* 0x000fe20007ffe0ff */
[----:B--2---:R-:W-:Y:S04]  /*0ce0*/  STS [R4], R17 ;  /* 0x0000001104007388 */ /* 0x004fe80000000800 */
[----:B----4-:R-:W-:Y:S01]  /*0cf0*/  STS [R2], R25 ;  /* 0x0000001902007388 */ /* 0x010fe20000000800 */
[----:B------:R-:W-:Y:S06]  /*0d00*/  BAR.SYNC.DEFER_BLOCKING 0x0 ;  /* 0x0000000000007b1d */ /* 0x000fec0000010000 */
[----:B------:R-:W-:Y:S04]  /*0d10*/  LDS R21, [R3] ;  /* 0x0000000003157984 */ /* 0x000fe80000000800 */
[----:B------:R-:W0:Y:S04]  /*0d20*/  LDS.128 R12, [R6] ;  /* 0x00000000060c7984 */ /* 0x000e280000000c00 */
[----:B------:R-:W1:Y:S04]  /*0d30*/  LDS R28, [R3+0x20] ;  /* 0x00002000031c7984 */ /* 0x000e680000000800 */
[----:B------:R-:W2:Y:S04]  /*0d40*/  LDS R27, [R3+0x40] ;  /* 0x00004000031b7984 */ /* 0x000ea80000000800 */
[----:B------:R-:W3:Y:S04]  /*0d50*/  LDS R8, [R3+0x60] ;  /* 0x0000600003087984 */ /* 0x000ee80000000800 */
[----:B------:R-:W-:Y:S04]  /*0d60*/  LDS R9, [R3+0x80] ;  /* 0x0000800003097984 */ /* 0x000fe80000000800 */
[----:B------:R-:W4:Y:S04]  /*0d70*/  LDS.128 R16, [R6+0x10] ;  /* 0x0000100006107984 */ /* 0x000f280000000c00 */
[----:B------:R-:W5:Y:S04]  /*0d80*/  LDS R24, [R3+0xa0] ;  /* 0x0000a00003187984 */ /* 0x000f680000000800 */
[----:B------:R-:W5:Y:S04]  /*0d90*/  LDS R11, [R3+0xc0] ;  /* 0x0000c000030b7984 */ /* 0x000f680000000800 */
[----:B------:R-:W5:Y:S01]  /*0da0*/  LDS R10, [R3+0xe0] ;  /* 0x0000e000030a7984 */ /* 0x000f620000000800 */
[----:B0-----:R-:W-:-:S04]  /*0db0*/  FFMA R21, R12, R21, R23 ;  /* 0x000000150c157223 */ /* 0x001fc80000000017 */
[----:B-1----:R-:W-:-:S04]  /*0dc0*/  FFMA R28, R28, R13, R21 ;  /* 0x0000000d1c1c7223 */ /* 0x002fc80000000015 */
[----:B--2---:R-:W-:-:S04]  /*0dd0*/  FFMA R27, R27, R14, R28 ;  /* 0x0000000e1b1b7223 */ /* 0x004fc8000000001c */
[----:B---3--:R-:W-:-:S04]  /*0de0*/  FFMA R15, R8, R15, R27 ;  /* 0x0000000f080f7223 */ /* 0x008fc8000000001b */
[----:B----4-:R-:W-:-:S04]  /*0df0*/  FFMA R9, R16, R9, R15 ;  /* 0x0000000910097223 */ /* 0x010fc8000000000f */
[----:B-----5:R-:W-:-:S04]  /*0e00*/  FFMA R24, R24, R17, R9 ;  /* 0x0000001118187223 */ /* 0x020fc80000000009 */
[----:B------:R-:W-:-:S04]  /*0e10*/  FFMA R11, R11, R18, R24 ;  /* 0x000000120b0b7223 */ /* 0x000fc80000000018 */
[----:B------:R-:W-:Y:S01]  /*0e20*/  FFMA R15, R10, R19, R11 ;  /* 0x000000130a0f7223 */ /* 0x000fe2000000000b */
[----:B------:R-:W-:Y:S06]  /*0e30*/  BAR.SYNC.DEFER_BLOCKING 0x0 ;  /* 0x0000000000007b1d */ /* 0x000fec0000010000 */
.L_x_3:
        /* <DEDUP_REMOVED lines=10> */
[----:B------:R-:W2:Y:S04]  /*0ee0*/  LDG.E R21, desc[UR10][R20.64] ;  /* 0x0000000a14157981 */ /* 0x000ea8000c1e1900 */
[----:B---3--:R-:W-:Y:S04]  /*0ef0*/  STS [R4], R13 ;  /* 0x0000000d04007388 */ /* 0x008fe80000000800 */
[----:B--2---:R-:W-:Y:S01]  /*0f00*/  STS [R2], R21 ;  /* 0x0000001502007388 */ /* 0x004fe20000000800 */
        /* <DEDUP_REMOVED lines=20> */
.L_x_0:
[----:B------:R-:W0:Y:S01]  /*1050*/  LDC.64 R2, c[0x0][0x390] ;  /* 0x0000e400ff027b82 */ /* 0x000e220000000a00 */
[----:B------:R-:W1:Y:S02]  /*1060*/  LDCU UR4, c[0x0][0x39c] ;  /* 0x00007380ff0477ac */ /* 0x000e640008000800 */
[----:B-1----:R-:W-:-:S04]  /*1070*/  IMAD R7, R22, UR4, R7 ;  /* 0x0000000416077c24 */ /* 0x002fc8000f8e0207 */
[----:B0-----:R-:W-:-:S05]  /*1080*/  IMAD.WIDE.U32 R2, R7, 0x4, R2 ;  /* 0x0000000407027825 */ /* 0x001fca00078e0002 */
[----:B------:R-:W-:Y:S01]  /*1090*/  STG.E desc[UR10][R2.64], R15 ;  /* 0x0000000f02007986 */ /* 0x000fe2000c10190a */
[----:B------:R-:W-:Y:S05]  /*10a0*/  EXIT ;  /* 0x000000000000794d */ /* 0x000fea0003800000 */
.L_x_4:
[----:B------:R-:W-:-:S00]  /*10b0*/  BRA `(.L_x_4) ;  /* 0xfffffffc00fc7947 */ /* 0x000fc0000383ffff */
[----:B------:R-:W-:-:S00]  /*10c0*/  NOP ;  /* 0x0000000000007918 */ /* 0x000fc00000000000 */
        /* <DEDUP_REMOVED lines=11> */
.L_x_5:


//--------------------- .nv.shared._Z15mm_tiled_kernelIfEvPT_S1_S1_jjj --------------------------
	.section	.nv.shared._Z15mm_tiled_kernelIfEvPT_S1_S1_jjj,"aw",@nobits
	.sectionflags	@""
	.align	4
.nv.shared._Z15mm_tiled_kernelIfEvPT_S1_S1_jjj:
	.zero		1536


//--------------------- .nv.shared.reserved.0     --------------------------
	.section	.nv.shared.reserved.0,"aw",@nobits
	.weak		__nv_reservedSMEM_offset_0_alias
	.size		__nv_reservedSMEM_offset_0_alias, 0, 64
	.other		__nv_reservedSMEM_offset_0_alias,@"STO_CUDA_RESERVED_SHARED STV_DEFAULT"
__nv_reservedSMEM_offset_0_alias:
	.zero		0
	.zero		64


//--------------------- .nv.constant0._Z15mm_tiled_kernelIfEvPT_S1_S1_jjj --------------------------
	.section	.nv.constant0._Z15mm_tiled_kernelIfEvPT_S1_S1_jjj,"a",@progbits
	.sectionflags	@""
	.align	4
.nv.constant0._Z15mm_tiled_kernelIfEvPT_S1_S1_jjj:
	.zero		932


//--------------------- SYMBOLS --------------------------

	.type		.nv.reservedSmem.offset0,@object
	.size		.nv.reservedSmem.offset0,0x4
	.type		.nv.reservedSmem.cap,@object
	.size		.nv.reservedSmem.cap,0x4
